	.headerflags	@"EF_CUDA_TEXMODE_UNIFIED EF_CUDA_64BIT_ADDRESS EF_CUDA_ACCELERATORS EF_CUDA_SM90 EF_CUDA_VIRTUAL_SM(EF_CUDA_SM90)"
	.elftype	@"ET_EXEC"


//--------------------- .nv.info                  --------------------------
	.section	.nv.info,"",@"SHT_CUDA_INFO"
	.align	4


	//----- nvinfo : EIATTR_REGCOUNT
	.align		4
        /*0000*/ 	.byte	0x04, 0x2f
        /*0002*/ 	.short	(.L_3 - .L_2)
	.align		4
.L_2:
        /*0004*/ 	.word	index@(triton_poi_fused__native_batch_norm_legit_no_training_relu_13)
        /*0008*/ 	.word	0x00000011


	//----- nvinfo : EIATTR_MIN_STACK_SIZE
	.align		4
.L_3:
        /*000c*/ 	.byte	0x04, 0x12
        /*000e*/ 	.short	(.L_5 - .L_4)
	.align		4
.L_4:
        /*0010*/ 	.word	index@(triton_poi_fused__native_batch_norm_legit_no_training_relu_13)
        /*0014*/ 	.word	0x00000000


	//----- nvinfo : EIATTR_FRAME_SIZE
	.align		4
.L_5:
        /*0018*/ 	.byte	0x04, 0x11
        /*001a*/ 	.short	(.L_7 - .L_6)
	.align		4
.L_6:
        /*001c*/ 	.word	index@(triton_poi_fused__native_batch_norm_legit_no_training_relu_13)
        /*0020*/ 	.word	0x00000000


	//----- nvinfo : EIATTR_MIN_STACK_SIZE
	.align		4
.L_7:
        /*0024*/ 	.byte	0x04, 0x12
        /*0026*/ 	.short	(.L_9 - .L_8)
	.align		4
.L_8:
        /*0028*/ 	.word	index@(triton_poi_fused__native_batch_norm_legit_no_training_relu_13)
        /*002c*/ 	.word	0x00000000
.L_9:


//--------------------- .nv.info.triton_poi_fused__native_batch_norm_legit_no_training_relu_13 --------------------------
	.section	.nv.info.triton_poi_fused__native_batch_norm_legit_no_training_relu_13,"",@"SHT_CUDA_INFO"
	.sectionflags	@""
	.align	4


	//----- nvinfo : EIATTR_CUDA_API_VERSION
	.align		4
        /*0000*/ 	.byte	0x04, 0x37
        /*0002*/ 	.short	(.L_11 - .L_10)
.L_10:
        /*0004*/ 	.word	0x0000007c


	//----- nvinfo : EIATTR_KPARAM_INFO
	.align		4
.L_11:
        /*0008*/ 	.byte	0x04, 0x17
        /*000a*/ 	.short	(.L_13 - .L_12)
.L_12:
        /*000c*/ 	.word	0x00000000
        /*0010*/ 	.short	0x0006
        /*0012*/ 	.short	0x0030
        /*0014*/ 	.byte	0x00, 0xf0, 0x11, 0x00


	//----- nvinfo : EIATTR_KPARAM_INFO
	.align		4
.L_13:
        /*0018*/ 	.byte	0x04, 0x17
        /*001a*/ 	.short	(.L_15 - .L_14)
.L_14:
        /*001c*/ 	.word	0x00000000
        /*0020*/ 	.short	0x0005
        /*0022*/ 	.short	0x0028
        /*0024*/ 	.byte	0x00, 0xf4, 0x21, 0x00


	//----- nvinfo : EIATTR_KPARAM_INFO
	.align		4
.L_15:
        /*0028*/ 	.byte	0x04, 0x17
        /*002a*/ 	.short	(.L_17 - .L_16)
.L_16:
        /*002c*/ 	.word	0x00000000
        /*0030*/ 	.short	0x0004
        /*0032*/ 	.short	0x0020
        /*0034*/ 	.byte	0x00, 0xf4, 0x21, 0x00


	//----- nvinfo : EIATTR_KPARAM_INFO
	.align		4
.L_17:
        /*0038*/ 	.byte	0x04, 0x17
        /*003a*/ 	.short	(.L_19 - .L_18)
.L_18:
        /*003c*/ 	.word	0x00000000
        /*0040*/ 	.short	0x0003
        /*0042*/ 	.short	0x0018
        /*0044*/ 	.byte	0x00, 0xf4, 0x21, 0x00


	//----- nvinfo : EIATTR_KPARAM_INFO
	.align		4
.L_19:
        /*0048*/ 	.byte	0x04, 0x17
        /*004a*/ 	.short	(.L_21 - .L_20)
.L_20:
        /*004c*/ 	.word	0x00000000
        /*0050*/ 	.short	0x0002
        /*0052*/ 	.short	0x0010
        /*0054*/ 	.byte	0x00, 0xf4, 0x21, 0x00


	//----- nvinfo : EIATTR_KPARAM_INFO
	.align		4
.L_21:
        /*0058*/ 	.byte	0x04, 0x17
        /*005a*/ 	.short	(.L_23 - .L_22)
.L_22:
        /*005c*/ 	.word	0x00000000
        /*0060*/ 	.short	0x0001
        /*0062*/ 	.short	0x0008
        /*0064*/ 	.byte	0x00, 0xf4, 0x21, 0x00


	//----- nvinfo : EIATTR_KPARAM_INFO
	.align		4
.L_23:
        /*0068*/ 	.byte	0x04, 0x17
        /*006a*/ 	.short	(.L_25 - .L_24)
.L_24:
        /*006c*/ 	.word	0x00000000
        /*0070*/ 	.short	0x0000
        /*0072*/ 	.short	0x0000
        /*0074*/ 	.byte	0x00, 0xf4, 0x21, 0x00


	//----- nvinfo : EIATTR_SPARSE_MMA_MASK
	.align		4
.L_25:
        /*0078*/ 	.byte	0x03, 0x50
        /*007a*/ 	.short	0x0000


	//----- nvinfo : EIATTR_MAXREG_COUNT
	.align		4
        /*007c*/ 	.byte	0x03, 0x1b
        /*007e*/ 	.short	0x00ff


	//----- nvinfo : EIATTR_EXIT_INSTR_OFFSETS
	.align		4
        /*0080*/ 	.byte	0x04, 0x1c
        /*0082*/ 	.short	(.L_27 - .L_26)


	//   ....[0]....
.L_26:
        /*0084*/ 	.word	0x00000360


	//----- nvinfo : EIATTR_REQNTID
	.align		4
.L_27:
        /*0088*/ 	.byte	0x04, 0x10
        /*008a*/ 	.short	(.L_29 - .L_28)
.L_28:
        /*008c*/ 	.word	0x00000100
        /*0090*/ 	.word	0x00000001
        /*0094*/ 	.word	0x00000001


	//----- nvinfo : EIATTR_CBANK_PARAM_SIZE
	.align		4
.L_29:
        /*0098*/ 	.byte	0x03, 0x19
        /*009a*/ 	.short	0x0034


	//----- nvinfo : EIATTR_PARAM_CBANK
	.align		4
        /*009c*/ 	.byte	0x04, 0x0a
        /*009e*/ 	.short	(.L_31 - .L_30)
	.align		4
.L_30:
        /*00a0*/ 	.word	index@(.nv.constant0.triton_poi_fused__native_batch_norm_legit_no_training_relu_13)
        /*00a4*/ 	.short	0x0210
        /*00a6*/ 	.short	0x0034


	//----- nvinfo : EIATTR_SW_WAR
	.align		4
.L_31:
        /*00a8*/ 	.byte	0x04, 0x36
        /*00aa*/ 	.short	(.L_33 - .L_32)
.L_32:
        /*00ac*/ 	.word	0x00000008
.L_33:


//--------------------- .nv.callgraph             --------------------------
	.section	.nv.callgraph,"",@"SHT_CUDA_CALLGRAPH"
	.align	4
	.sectionentsize	8
	.align		4
        /*0000*/ 	.word	0x00000000
	.align		4
        /*0004*/ 	.word	0xffffffff
	.align		4
        /*0008*/ 	.word	0x00000000
	.align		4
        /*000c*/ 	.word	0xfffffffe
	.align		4
        /*0010*/ 	.word	0x00000000
	.align		4
        /*0014*/ 	.word	0xfffffffd
	.align		4
        /*0018*/ 	.word	0x00000000
	.align		4
        /*001c*/ 	.word	0xfffffffc


//--------------------- .nv.constant4             --------------------------
	.section	.nv.constant4,"a",@progbits
	.align	8
	.align		8
.nv.constant4:
        /*0000*/ 	.dword	_$_str
	.align		8
        /*0008*/ 	.dword	_$_str_$_2


//--------------------- .text.triton_poi_fused__native_batch_norm_legit_no_training_relu_13 --------------------------
	.section	.text.triton_poi_fused__native_batch_norm_legit_no_training_relu_13,"ax",@progbits
	.align	128
        .global         triton_poi_fused__native_batch_norm_legit_no_training_relu_13
        .type           triton_poi_fused__native_batch_norm_legit_no_training_relu_13,@function
        .size           triton_poi_fused__native_batch_norm_legit_no_training_relu_13,(.L_x_1 - triton_poi_fused__native_batch_norm_legit_no_training_relu_13)
        .other          triton_poi_fused__native_batch_norm_legit_no_training_relu_13,@"STO_CUDA_ENTRY STV_DEFAULT"
triton_poi_fused__native_batch_norm_legit_no_training_relu_13:
.text.triton_poi_fused__native_batch_norm_legit_no_training_relu_13:
[----:B------:R-:W-:Y:S01]  /*0000*/  LDC R1, c[0x0][0x28] ;  /* 0x00000a00ff017b82 */ /* 0x000fe20000000800 */
[----:B------:R-:W1:Y:S07]  /*0010*/  S2R R0, SR_TID.X ;  /* 0x0000000000007919 */ /* 0x000e6e0000002100 */
[----:B------:R-:W2:Y:S01]  /*0020*/  LDC.64 R6, c[0x0][0x220] ;  /* 0x00008800ff067b82 */ /* 0x000ea20000000a00 */
[----:B------:R-:W-:Y:S01]  /*0030*/  ULDC.64 UR4, c[0x0][0x208] ;  /* 0x0000820000047ab9 */ /* 0x000fe20000000a00 */
[----:B------:R-:W3:Y:S06]  /*0040*/  S2R R5, SR_CTAID.X ;  /* 0x0000000000057919 */ /* 0x000eec0000002500 */
[----:B------:R-:W4:Y:S08]  /*0050*/  LDC.64 R8, c[0x0][0x228] ;  /* 0x00008a00ff087b82 */ /* 0x000f300000000a00 */
[----:B------:R-:W5:Y:S01]  /*0060*/  LDC.64 R10, c[0x0][0x230] ;  /* 0x00008c00ff0a7b82 */ /* 0x000f620000000a00 */
[----:B-1----:R-:W-:-:S02]  /*0070*/  SHF.L.U32 R0, R0, 0x1, RZ ;  /* 0x0000000100007819 */ /* 0x002fc400000006ff */
[----:B---3--:R-:W-:Y:S02]  /*0080*/  SHF.R.S32.HI R3, RZ, 0x16, R5 ;  /* 0x00000016ff037819 */ /* 0x008fe40000011405 */
[----:B------:R-:W-:Y:S02]  /*0090*/  LOP3.LUT R0, R0, 0x1fe, RZ, 0xc0, !PT ;  /* 0x000001fe00007812 */ /* 0x000fe400078ec0ff */
[----:B------:R-:W-:Y:S02]  /*00a0*/  SGXT R3, R3, 0x1 ;  /* 0x000000010303781a */ /* 0x000fe40000000200 */
[----:B------:R-:W-:Y:S02]  /*00b0*/  LEA R0, R5, R0, 0x9 ;  /* 0x0000000005007211 */ /* 0x000fe400078e48ff */
[----:B------:R-:W1:Y:S02]  /*00c0*/  LDC.64 R4, c[0x0][0x218] ;  /* 0x00008600ff047b82 */ /* 0x000e640000000a00 */
[----:B------:R-:W-:-:S04]  /*00d0*/  LEA.HI R3, R3, R0, RZ, 0x4 ;  /* 0x0000000003037211 */ /* 0x000fc800078f20ff */
[--C-:B------:R-:W-:Y:S02]  /*00e0*/  SHF.R.S32.HI R2, RZ, 0x4, R3.reuse ;  /* 0x00000004ff027819 */ /* 0x100fe40000011403 */
[----:B------:R-:W-:-:S04]  /*00f0*/  SHF.R.S32.HI R3, RZ, 0x1f, R3 ;  /* 0x0000001fff037819 */ /* 0x000fc80000011403 */
[----:B------:R-:W-:-:S04]  /*0100*/  LEA.HI R3, R3, R2, RZ, 0xb ;  /* 0x0000000203037211 */ /* 0x000fc800078f58ff */
[----:B------:R-:W-:-:S04]  /*0110*/  LOP3.LUT R3, R3, 0xfffff800, RZ, 0xc0, !PT ;  /* 0xfffff80003037812 */ /* 0x000fc800078ec0ff */
[----:B------:R-:W-:Y:S02]  /*0120*/  IADD3 R13, R2, -R3, RZ ;  /* 0x80000003020d7210 */ /* 0x000fe40007ffe0ff */
[----:B------:R-:W3:Y:S03]  /*0130*/  LDC.64 R2, c[0x0][0x210] ;  /* 0x00008400ff027b82 */ /* 0x000ee60000000a00 */
[----:B--2---:R-:W-:-:S06]  /*0140*/  IMAD.WIDE R6, R13, 0x4, R6 ;  /* 0x000000040d067825 */ /* 0x004fcc00078e0206 */
[----:B------:R-:W2:Y:S01]  /*0150*/  LDG.E.EL R6, desc[UR4][R6.64] ;  /* 0x0000000406067981 */ /* 0x000ea2000c2e1900 */
[----:B-1----:R-:W-:-:S05]  /*0160*/  IMAD.WIDE R4, R13, 0x4, R4 ;  /* 0x000000040d047825 */ /* 0x002fca00078e0204 */
[----:B------:R1:W2:Y:S01]  /*0170*/  LDG.E.EL R12, desc[UR4][R4.64] ;  /* 0x00000004040c7981 */ /* 0x0002a2000c2e1900 */
[----:B---3--:R-:W-:Y:S01]  /*0180*/  IMAD.WIDE R2, R0, 0x4, R2 ;  /* 0x0000000400027825 */ /* 0x008fe200078e0202 */
[----:B------:R-:W-:Y:S01]  /*0190*/  HFMA2.MMA R14, -RZ, RZ, 1.625, 0 ;  /* 0x3e800000ff0e7435 */ /* 0x000fe200000001ff */
[----:B-1----:R-:W1:Y:S04]  /*01a0*/  LDC.64 R4, c[0x0][0x238] ;  /* 0x00008e00ff047b82 */ /* 0x002e680000000a00 */
[----:B------:R-:W3:Y:S01]  /*01b0*/  LDG.E.64 R2, desc[UR4][R2.64] ;  /* 0x0000000402027981 */ /* 0x000ee2000c1e1b00 */
[----:B----4-:R-:W-:-:S04]  /*01c0*/  IMAD.WIDE R8, R13, 0x4, R8 ;  /* 0x000000040d087825 */ /* 0x010fc800078e0208 */
[----:B-----5:R-:W-:Y:S02]  /*01d0*/  IMAD.WIDE R10, R13, 0x4, R10 ;  /* 0x000000040d0a7825 */ /* 0x020fe400078e020a */
[----:B------:R-:W4:Y:S04]  /*01e0*/  LDG.E.EL R8, desc[UR4][R8.64] ;  /* 0x0000000408087981 */ /* 0x000f28000c2e1900 */
[----:B------:R-:W4:Y:S01]  /*01f0*/  LDG.E.EL R11, desc[UR4][R10.64] ;  /* 0x000000040a0b7981 */ /* 0x000f22000c2e1900 */
[----:B-1----:R-:W-:-:S04]  /*0200*/  IMAD.WIDE R4, R0, 0x4, R4 ;  /* 0x0000000400047825 */ /* 0x002fc800078e0204 */
[----:B--2---:R-:W-:-:S04]  /*0210*/  FADD R6, R6, 9.9999997473787516356e-06 ;  /* 0x3727c5ac06067421 */ /* 0x004fc80000000000 */
[----:B------:R-:W1:Y:S02]  /*0220*/  MUFU.SQRT R7, R6 ;  /* 0x0000000600077308 */ /* 0x000e640000002000 */
[C---:B-1----:R-:W-:Y:S02]  /*0230*/  FSETP.GT.AND P0, PT, R7.reuse, 8.50705917302346158658e+37, PT ;  /* 0x7e8000000700780b */ /* 0x042fe40003f04000 */
[----:B------:R-:W-:-:S11]  /*0240*/  FSETP.GEU.AND P1, PT, R7, 1.175494350822287508e-38, PT ;  /* 0x008000000700780b */ /* 0x000fd60003f2e000 */
[----:B------:R-:W-:-:S04]  /*0250*/  @P0 FMUL R7, R7, 0.25 ;  /* 0x3e80000007070820 */ /* 0x000fc80000400000 */
[----:B------:R-:W-:-:S06]  /*0260*/  @!P1 FMUL R7, R7, 16777216 ;  /* 0x4b80000007079820 */ /* 0x000fcc0000400000 */
[----:B------:R-:W1:Y:S01]  /*0270*/  MUFU.RCP R7, R7 ;  /* 0x0000000700077308 */ /* 0x000e620000001000 */
[----:B------:R-:W-:Y:S01]  /*0280*/  FSEL R14, R14, 1, P0 ;  /* 0x3f8000000e0e7808 */ /* 0x000fe20000000000 */
[----:B---3--:R-:W-:-:S04]  /*0290*/  FADD R2, R2, -R12 ;  /* 0x8000000c02027221 */ /* 0x008fc80000000000 */
[----:B------:R-:W-:Y:S01]  /*02a0*/  @!P1 FMUL R14, R14, 16777216 ;  /* 0x4b8000000e0e9820 */ /* 0x000fe20000400000 */
[----:B------:R-:W-:-:S03]  /*02b0*/  FADD R3, R3, -R12 ;  /* 0x8000000c03037221 */ /* 0x000fc60000000000 */
[----:B-1----:R-:W-:-:S04]  /*02c0*/  FMUL R14, R7, R14 ;  /* 0x0000000e070e7220 */ /* 0x002fc80000400000 */
[-C--:B------:R-:W-:Y:S01]  /*02d0*/  FMUL R2, R2, R14.reuse ;  /* 0x0000000e02027220 */ /* 0x080fe20000400000 */
[----:B------:R-:W-:-:S03]  /*02e0*/  FMUL R14, R3, R14 ;  /* 0x0000000e030e7220 */ /* 0x000fc60000400000 */
[C-C-:B----4-:R-:W-:Y:S01]  /*02f0*/  FFMA R2, R8.reuse, R2, R11.reuse ;  /* 0x0000000208027223 */ /* 0x150fe2000000000b */
[----:B------:R-:W-:-:S04]  /*0300*/  FFMA R14, R8, R14, R11 ;  /* 0x0000000e080e7223 */ /* 0x000fc8000000000b */
[----:B------:R-:W-:Y:S02]  /*0310*/  FSETP.GEU.AND P0, PT, R2, RZ, PT ;  /* 0x000000ff0200720b */ /* 0x000fe40003f0e000 */
[----:B------:R-:W-:Y:S02]  /*0320*/  FSETP.GEU.AND P1, PT, R14, RZ, PT ;  /* 0x000000ff0e00720b */ /* 0x000fe40003f2e000 */
[----:B------:R-:W-:Y:S02]  /*0330*/  FSEL R2, R2, RZ, P0 ;  /* 0x000000ff02027208 */ /* 0x000fe40000000000 */
[----:B------:R-:W-:-:S05]  /*0340*/  FSEL R3, R14, RZ, P1 ;  /* 0x000000ff0e037208 */ /* 0x000fca0000800000 */
[----:B------:R-:W-:Y:S01]  /*0350*/  STG.E.64 desc[UR4][R4.64], R2 ;  /* 0x0000000204007986 */ /* 0x000fe2000c101b04 */
[----:B------:R-:W-:Y:S05]  /*0360*/  EXIT ;  /* 0x000000000000794d */ /* 0x000fea0003800000 */
.L_x_0:
[----:B------:R-:W-:-:S00]  /*0370*/  BRA `(.L_x_0) ;  /* 0xfffffffc00fc7947 */ /* 0x000fc0000383ffff */
[----:B------:R-:W-:-:S00]  /*0380*/  NOP ;  /* 0x0000000000007918 */ /* 0x000fc00000000000 */
[----:B------:R-:W-:-:S00]  /*0390*/  NOP ;  /* 0x0000000000007918 */ /* 0x000fc00000000000 */
[----:B------:R-:W-:-:S00]  /*03a0*/  NOP ;  /* 0x0000000000007918 */ /* 0x000fc00000000000 */
[----:B------:R-:W-:-:S00]  /*03b0*/  NOP ;  /* 0x0000000000007918 */ /* 0x000fc00000000000 */
[----:B------:R-:W-:-:S00]  /*03c0*/  NOP ;  /* 0x0000000000007918 */ /* 0x000fc00000000000 */
[----:B------:R-:W-:-:S00]  /*03d0*/  NOP ;  /* 0x0000000000007918 */ /* 0x000fc00000000000 */
[----:B------:R-:W-:-:S00]  /*03e0*/  NOP ;  /* 0x0000000000007918 */ /* 0x000fc00000000000 */
[----:B------:R-:W-:-:S00]  /*03f0*/  NOP ;  /* 0x0000000000007918 */ /* 0x000fc00000000000 */
.L_x_1:


//--------------------- .nv.global.init           --------------------------
	.section	.nv.global.init,"aw",@progbits
.nv.global.init:
	.type		_$_str,@object
	.size		_$_str,(_$_str_$_2 - _$_str)
_$_str:
        /*0000*/ 	.byte	0x5f, 0x5f, 0x43, 0x55, 0x44, 0x41, 0x5f, 0x46, 0x54, 0x5a, 0x00
	.type		_$_str_$_2,@object
	.size		_$_str_$_2,(.L_1 - _$_str_$_2)
_$_str_$_2:
        /*000b*/ 	.byte	0x5f, 0x5f, 0x43, 0x55, 0x44, 0x41, 0x5f, 0x50, 0x52, 0x45, 0x43, 0x5f, 0x53, 0x51, 0x52, 0x54
        /*001b*/ 	.byte	0x00
.L_1:


//--------------------- .nv.constant0.triton_poi_fused__native_batch_norm_legit_no_training_relu_13 --------------------------
	.section	.nv.constant0.triton_poi_fused__native_batch_norm_legit_no_training_relu_13,"a",@progbits
	.sectionflags	@""
	.align	4
.nv.constant0.triton_poi_fused__native_batch_norm_legit_no_training_relu_13:
	.zero		580
